//
// Generated by NVIDIA NVVM Compiler
//
// Compiler Build ID: CL-36424714
// Cuda compilation tools, release 13.0, V13.0.88
// Based on NVVM 20.0.0
//

.version 9.0
.target sm_100
.address_size 64

	// .globl	_Z10transpose1PfS_i
// _ZZ10transpose3PfS_iE9s_blkData has been demoted
// _ZZ10transpose4PfS_iE9s_blkData has been demoted

.visible .entry _Z10transpose1PfS_i(
	.param .u64 .ptr .align 1 _Z10transpose1PfS_i_param_0,
	.param .u64 .ptr .align 1 _Z10transpose1PfS_i_param_1,
	.param .u32 _Z10transpose1PfS_i_param_2
)
{
	.reg .pred 	%p<2>;
	.reg .b32 	%r<13>;
	.reg .b32 	%f<2>;
	.reg .b64 	%rd<9>;

	ld.param.u64 	%rd1, [_Z10transpose1PfS_i_param_0];
	ld.param.u64 	%rd2, [_Z10transpose1PfS_i_param_1];
	ld.param.u32 	%r3, [_Z10transpose1PfS_i_param_2];
	mov.u32 	%r4, %ctaid.y;
	mov.u32 	%r5, %ntid.y;
	mov.u32 	%r6, %tid.y;
	mad.lo.s32 	%r1, %r4, %r5, %r6;
	mov.u32 	%r7, %ctaid.x;
	mov.u32 	%r8, %ntid.x;
	mov.u32 	%r9, %tid.x;
	mad.lo.s32 	%r2, %r7, %r8, %r9;
	max.s32 	%r10, %r1, %r2;
	setp.ge.s32 	%p1, %r10, %r3;
	@%p1 bra 	$L__BB0_2;
	cvta.to.global.u64 	%rd3, %rd1;
	cvta.to.global.u64 	%rd4, %rd2;
	mad.lo.s32 	%r11, %r3, %r2, %r1;
	mul.wide.s32 	%rd5, %r11, 4;
	add.s64 	%rd6, %rd3, %rd5;
	ld.global.f32 	%f1, [%rd6];
	mad.lo.s32 	%r12, %r3, %r1, %r2;
	mul.wide.s32 	%rd7, %r12, 4;
	add.s64 	%rd8, %rd4, %rd7;
	st.global.f32 	[%rd8], %f1;
$L__BB0_2:
	ret;

}
	// .globl	_Z10transpose2PfS_i
.visible .entry _Z10transpose2PfS_i(
	.param .u64 .ptr .align 1 _Z10transpose2PfS_i_param_0,
	.param .u64 .ptr .align 1 _Z10transpose2PfS_i_param_1,
	.param .u32 _Z10transpose2PfS_i_param_2
)
{
	.reg .pred 	%p<2>;
	.reg .b32 	%r<15>;
	.reg .b32 	%f<2>;
	.reg .b64 	%rd<9>;

	ld.param.u64 	%rd1, [_Z10transpose2PfS_i_param_0];
	ld.param.u64 	%rd2, [_Z10transpose2PfS_i_param_1];
	ld.param.u32 	%r4, [_Z10transpose2PfS_i_param_2];
	mov.u32 	%r5, %ctaid.y;
	mov.u32 	%r6, %ntid.y;
	mov.u32 	%r7, %tid.y;
	mad.lo.s32 	%r8, %r5, %r6, %r7;
	mov.u32 	%r9, %ctaid.x;
	mov.u32 	%r10, %ntid.x;
	mov.u32 	%r11, %tid.x;
	mad.lo.s32 	%r2, %r9, %r10, %r11;
	max.s32 	%r12, %r2, %r8;
	setp.ge.s32 	%p1, %r12, %r4;
	@%p1 bra 	$L__BB1_2;
	cvta.to.global.u64 	%rd3, %rd1;
	cvta.to.global.u64 	%rd4, %rd2;
	mad.lo.s32 	%r13, %r4, %r8, %r2;
	mul.wide.s32 	%rd5, %r13, 4;
	add.s64 	%rd6, %rd3, %rd5;
	ld.global.f32 	%f1, [%rd6];
	mad.lo.s32 	%r14, %r4, %r2, %r8;
	mul.wide.s32 	%rd7, %r14, 4;
	add.s64 	%rd8, %rd4, %rd7;
	st.global.f32 	[%rd8], %f1;
$L__BB1_2:
	ret;

}
	// .globl	_Z10transpose3PfS_i
.visible .entry _Z10transpose3PfS_i(
	.param .u64 .ptr .align 1 _Z10transpose3PfS_i_param_0,
	.param .u64 .ptr .align 1 _Z10transpose3PfS_i_param_1,
	.param .u32 _Z10transpose3PfS_i_param_2
)
{
	.reg .b32 	%r<25>;
	.reg .b32 	%f<3>;
	.reg .b64 	%rd<9>;
	// demoted variable
	.shared .align 4 .b8 _ZZ10transpose3PfS_iE9s_blkData[4096];
	ld.param.u64 	%rd1, [_Z10transpose3PfS_i_param_0];
	ld.param.u64 	%rd2, [_Z10transpose3PfS_i_param_1];
	ld.param.u32 	%r1, [_Z10transpose3PfS_i_param_2];
	cvta.to.global.u64 	%rd3, %rd2;
	cvta.to.global.u64 	%rd4, %rd1;
	mov.u32 	%r2, %ctaid.x;
	mov.u32 	%r3, %ntid.x;
	mul.lo.s32 	%r4, %r2, %r3;
	mov.u32 	%r5, %tid.y;
	add.s32 	%r6, %r4, %r5;
	mov.u32 	%r7, %ctaid.y;
	mov.u32 	%r8, %ntid.y;
	mul.lo.s32 	%r9, %r7, %r8;
	mov.u32 	%r10, %tid.x;
	add.s32 	%r11, %r9, %r10;
	mad.lo.s32 	%r12, %r1, %r6, %r11;
	mul.wide.s32 	%rd5, %r12, 4;
	add.s64 	%rd6, %rd4, %rd5;
	ld.global.f32 	%f1, [%rd6];
	shl.b32 	%r13, %r5, 7;
	mov.u32 	%r14, _ZZ10transpose3PfS_iE9s_blkData;
	add.s32 	%r15, %r14, %r13;
	shl.b32 	%r16, %r10, 2;
	add.s32 	%r17, %r15, %r16;
	st.shared.f32 	[%r17], %f1;
	bar.sync 	0;
	add.s32 	%r18, %r9, %r5;
	add.s32 	%r19, %r4, %r10;
	shl.b32 	%r20, %r10, 7;
	add.s32 	%r21, %r14, %r20;
	shl.b32 	%r22, %r5, 2;
	add.s32 	%r23, %r21, %r22;
	ld.shared.f32 	%f2, [%r23];
	mad.lo.s32 	%r24, %r1, %r18, %r19;
	mul.wide.s32 	%rd7, %r24, 4;
	add.s64 	%rd8, %rd3, %rd7;
	st.global.f32 	[%rd8], %f2;
	ret;

}
	// .globl	_Z10transpose4PfS_i
.visible .entry _Z10transpose4PfS_i(
	.param .u64 .ptr .align 1 _Z10transpose4PfS_i_param_0,
	.param .u64 .ptr .align 1 _Z10transpose4PfS_i_param_1,
	.param .u32 _Z10transpose4PfS_i_param_2
)
{
	.reg .b32 	%r<23>;
	.reg .b32 	%f<3>;
	.reg .b64 	%rd<9>;
	// demoted variable
	.shared .align 4 .b8 _ZZ10transpose4PfS_iE9s_blkData[4224];
	ld.param.u64 	%rd1, [_Z10transpose4PfS_i_param_0];
	ld.param.u64 	%rd2, [_Z10transpose4PfS_i_param_1];
	ld.param.u32 	%r1, [_Z10transpose4PfS_i_param_2];
	cvta.to.global.u64 	%rd3, %rd2;
	cvta.to.global.u64 	%rd4, %rd1;
	mov.u32 	%r2, %ctaid.x;
	mov.u32 	%r3, %ntid.x;
	mul.lo.s32 	%r4, %r2, %r3;
	mov.u32 	%r5, %tid.y;
	add.s32 	%r6, %r4, %r5;
	mov.u32 	%r7, %ctaid.y;
	mov.u32 	%r8, %ntid.y;
	mul.lo.s32 	%r9, %r7, %r8;
	mov.u32 	%r10, %tid.x;
	add.s32 	%r11, %r9, %r10;
	mad.lo.s32 	%r12, %r1, %r6, %r11;
	mul.wide.s32 	%rd5, %r12, 4;
	add.s64 	%rd6, %rd4, %rd5;
	ld.global.f32 	%f1, [%rd6];
	mov.u32 	%r13, _ZZ10transpose4PfS_iE9s_blkData;
	mad.lo.s32 	%r14, %r5, 132, %r13;
	shl.b32 	%r15, %r10, 2;
	add.s32 	%r16, %r14, %r15;
	st.shared.f32 	[%r16], %f1;
	bar.sync 	0;
	add.s32 	%r17, %r9, %r5;
	add.s32 	%r18, %r4, %r10;
	mad.lo.s32 	%r19, %r10, 132, %r13;
	shl.b32 	%r20, %r5, 2;
	add.s32 	%r21, %r19, %r20;
	ld.shared.f32 	%f2, [%r21];
	mad.lo.s32 	%r22, %r1, %r17, %r18;
	mul.wide.s32 	%rd7, %r22, 4;
	add.s64 	%rd8, %rd3, %rd7;
	st.global.f32 	[%rd8], %f2;
	ret;

}


// ===== COMPILED SASS (sm_100) =====

	.target	sm_100

	.elftype	@"ET_EXEC"


//--------------------- .note.nv.tkinfo           --------------------------
	.section	.note.nv.tkinfo,"",@"SHT_NOTE"
	.sectionflags	@"SHF_NOTE_NV_TKINFO"
	.tkinfo
        /*0018*/ 	.word	0x00000002
        /*0030*/ 	.string	""
        /*0030*/ 	.string	"ptxas"
        /*0030*/ 	.string	"Cuda compilation tools, release 13.0, V13.0.88"
        /*0030*/ 	.string	"Build cuda_13.0.r13.0/compiler.36424714_0"
        /*0030*/ 	.string	"-arch sm_100 -m 64 "



//--------------------- .note.nv.cuinfo           --------------------------
	.section	.note.nv.cuinfo,"",@"SHT_NOTE"
	.sectionflags	@"SHF_NOTE_NV_CUINFO"
        /*0018*/ 	.short	0x0002
        /*001a*/ 	.short	0x0064
        /*001c*/ 	.short	0x0082
	.zero		2


//--------------------- .nv.info                  --------------------------
	.section	.nv.info,"",@"SHT_CUDA_INFO"
	.align	4


	//----- nvinfo : EIATTR_REGCOUNT
	.align		4
        /*0000*/ 	.byte	0x04, 0x2f
        /*0002*/ 	.short	(.L_1 - .L_0)
	.align		4
.L_0:
        /*0004*/ 	.word	index@(_Z10transpose1PfS_i)
        /*0008*/ 	.word	0x0000000a


	//----- nvinfo : EIATTR_FRAME_SIZE
	.align		4
.L_1:
        /*000c*/ 	.byte	0x04, 0x11
        /*000e*/ 	.short	(.L_3 - .L_2)
	.align		4
.L_2:
        /*0010*/ 	.word	index@(_Z10transpose1PfS_i)
        /*0014*/ 	.word	0x00000000


	//----- nvinfo : EIATTR_REGCOUNT
	.align		4
.L_3:
        /*0018*/ 	.byte	0x04, 0x2f
        /*001a*/ 	.short	(.L_5 - .L_4)
	.align		4
.L_4:
        /*001c*/ 	.word	index@(_Z10transpose2PfS_i)
        /*0020*/ 	.word	0x0000000a


	//----- nvinfo : EIATTR_FRAME_SIZE
	.align		4
.L_5:
        /*0024*/ 	.byte	0x04, 0x11
        /*0026*/ 	.short	(.L_7 - .L_6)
	.align		4
.L_6:
        /*0028*/ 	.word	index@(_Z10transpose2PfS_i)
        /*002c*/ 	.word	0x00000000


	//----- nvinfo : EIATTR_REGCOUNT
	.align		4
.L_7:
        /*0030*/ 	.byte	0x04, 0x2f
        /*0032*/ 	.short	(.L_9 - .L_8)
	.align		4
.L_8:
        /*0034*/ 	.word	index@(_Z10transpose3PfS_i)
        /*0038*/ 	.word	0x0000000e


	//----- nvinfo : EIATTR_FRAME_SIZE
	.align		4
.L_9:
        /*003c*/ 	.byte	0x04, 0x11
        /*003e*/ 	.short	(.L_11 - .L_10)
	.align		4
.L_10:
        /*0040*/ 	.word	index@(_Z10transpose3PfS_i)
        /*0044*/ 	.word	0x00000000


	//----- nvinfo : EIATTR_REGCOUNT
	.align		4
.L_11:
        /*0048*/ 	.byte	0x04, 0x2f
        /*004a*/ 	.short	(.L_13 - .L_12)
	.align		4
.L_12:
        /*004c*/ 	.word	index@(_Z10transpose4PfS_i)
        /*0050*/ 	.word	0x0000000e


	//----- nvinfo : EIATTR_FRAME_SIZE
	.align		4
.L_13:
        /*0054*/ 	.byte	0x04, 0x11
        /*0056*/ 	.short	(.L_15 - .L_14)
	.align		4
.L_14:
        /*0058*/ 	.word	index@(_Z10transpose4PfS_i)
        /*005c*/ 	.word	0x00000000


	//----- nvinfo : EIATTR_MIN_STACK_SIZE
	.align		4
.L_15:
        /*0060*/ 	.byte	0x04, 0x12
        /*0062*/ 	.short	(.L_17 - .L_16)
	.align		4
.L_16:
        /*0064*/ 	.word	index@(_Z10transpose4PfS_i)
        /*0068*/ 	.word	0x00000000


	//----- nvinfo : EIATTR_MIN_STACK_SIZE
	.align		4
.L_17:
        /*006c*/ 	.byte	0x04, 0x12
        /*006e*/ 	.short	(.L_19 - .L_18)
	.align		4
.L_18:
        /*0070*/ 	.word	index@(_Z10transpose3PfS_i)
        /*0074*/ 	.word	0x00000000


	//----- nvinfo : EIATTR_MIN_STACK_SIZE
	.align		4
.L_19:
        /*0078*/ 	.byte	0x04, 0x12
        /*007a*/ 	.short	(.L_21 - .L_20)
	.align		4
.L_20:
        /*007c*/ 	.word	index@(_Z10transpose2PfS_i)
        /*0080*/ 	.word	0x00000000


	//----- nvinfo : EIATTR_MIN_STACK_SIZE
	.align		4
.L_21:
        /*0084*/ 	.byte	0x04, 0x12
        /*0086*/ 	.short	(.L_23 - .L_22)
	.align		4
.L_22:
        /*0088*/ 	.word	index@(_Z10transpose1PfS_i)
        /*008c*/ 	.word	0x00000000
.L_23:


//--------------------- .nv.compat                --------------------------
	.section	.nv.compat,"",@"SHT_CUDA_COMPAT_INFO"
	.align	4
        /*0000*/ 	.byte	0x02, 0x09, 0x00, 0x00, 0x02, 0x02, 0x01, 0x00, 0x02, 0x05, 0x05, 0x00, 0x03, 0x07, 0x01, 0x01
        /*0010*/ 	.byte	0x02, 0x03, 0x00, 0x00, 0x02, 0x06, 0x01, 0x00, 0x04, 0x0b, 0x08, 0x00, 0x09, 0x00, 0x00, 0x00
        /*0020*/ 	.byte	0x00, 0x00, 0x00, 0x00


//--------------------- .nv.info._Z10transpose4PfS_i --------------------------
	.section	.nv.info._Z10transpose4PfS_i,"",@"SHT_CUDA_INFO"
	.sectionflags	@""
	.align	4


	//----- nvinfo : EIATTR_CUDA_API_VERSION
	.align		4
        /*0000*/ 	.byte	0x04, 0x37
        /*0002*/ 	.short	(.L_25 - .L_24)
.L_24:
        /*0004*/ 	.word	0x00000082


	//----- nvinfo : EIATTR_KPARAM_INFO
	.align		4
.L_25:
        /*0008*/ 	.byte	0x04, 0x17
        /*000a*/ 	.short	(.L_27 - .L_26)
.L_26:
        /*000c*/ 	.word	0x00000000
        /*0010*/ 	.short	0x0002
        /*0012*/ 	.short	0x0010
        /*0014*/ 	.byte	0x00, 0xf0, 0x11, 0x00


	//----- nvinfo : EIATTR_KPARAM_INFO
	.align		4
.L_27:
        /*0018*/ 	.byte	0x04, 0x17
        /*001a*/ 	.short	(.L_29 - .L_28)
.L_28:
        /*001c*/ 	.word	0x00000000
        /*0020*/ 	.short	0x0001
        /*0022*/ 	.short	0x0008
        /*0024*/ 	.byte	0x00, 0xf5, 0x21, 0x00


	//----- nvinfo : EIATTR_KPARAM_INFO
	.align		4
.L_29:
        /*0028*/ 	.byte	0x04, 0x17
        /*002a*/ 	.short	(.L_31 - .L_30)
.L_30:
        /*002c*/ 	.word	0x00000000
        /*0030*/ 	.short	0x0000
        /*0032*/ 	.short	0x0000
        /*0034*/ 	.byte	0x00, 0xf5, 0x21, 0x00


	//----- nvinfo : EIATTR_SPARSE_MMA_MASK
	.align		4
.L_31:
        /*0038*/ 	.byte	0x03, 0x50
        /*003a*/ 	.short	0x0000


	//----- nvinfo : EIATTR_MAXREG_COUNT
	.align		4
        /*003c*/ 	.byte	0x03, 0x1b
        /*003e*/ 	.short	0x00ff


	//----- nvinfo : EIATTR_NUM_BARRIERS
	.align		4
        /*0040*/ 	.byte	0x02, 0x4c
        /*0042*/ 	.byte	0x01
	.zero		1


	//----- nvinfo : EIATTR_MERCURY_ISA_VERSION
	.align		4
        /*0044*/ 	.byte	0x03, 0x5f
        /*0046*/ 	.short	0x0101


	//----- nvinfo : EIATTR_VRC_CTA_INIT_COUNT
	.align		4
        /*0048*/ 	.byte	0x02, 0x4a
	.zero		1
	.zero		1


	//----- nvinfo : EIATTR_EXIT_INSTR_OFFSETS
	.align		4
        /*004c*/ 	.byte	0x04, 0x1c
        /*004e*/ 	.short	(.L_33 - .L_32)


	//   ....[0]....
.L_32:
        /*0050*/ 	.word	0x000001f0


	//----- nvinfo : EIATTR_CBANK_PARAM_SIZE
	.align		4
.L_33:
        /*0054*/ 	.byte	0x03, 0x19
        /*0056*/ 	.short	0x0014


	//----- nvinfo : EIATTR_PARAM_CBANK
	.align		4
        /*0058*/ 	.byte	0x04, 0x0a
        /*005a*/ 	.short	(.L_35 - .L_34)
	.align		4
.L_34:
        /*005c*/ 	.word	index@(.nv.constant0._Z10transpose4PfS_i)
        /*0060*/ 	.short	0x0380
        /*0062*/ 	.short	0x0014


	//----- nvinfo : EIATTR_SW_WAR
	.align		4
.L_35:
        /*0064*/ 	.byte	0x04, 0x36
        /*0066*/ 	.short	(.L_37 - .L_36)
.L_36:
        /*0068*/ 	.word	0x00000008
.L_37:


//--------------------- .nv.info._Z10transpose3PfS_i --------------------------
	.section	.nv.info._Z10transpose3PfS_i,"",@"SHT_CUDA_INFO"
	.sectionflags	@""
	.align	4


	//----- nvinfo : EIATTR_CUDA_API_VERSION
	.align		4
        /*0000*/ 	.byte	0x04, 0x37
        /*0002*/ 	.short	(.L_39 - .L_38)
.L_38:
        /*0004*/ 	.word	0x00000082


	//----- nvinfo : EIATTR_KPARAM_INFO
	.align		4
.L_39:
        /*0008*/ 	.byte	0x04, 0x17
        /*000a*/ 	.short	(.L_41 - .L_40)
.L_40:
        /*000c*/ 	.word	0x00000000
        /*0010*/ 	.short	0x0002
        /*0012*/ 	.short	0x0010
        /*0014*/ 	.byte	0x00, 0xf0, 0x11, 0x00


	//----- nvinfo : EIATTR_KPARAM_INFO
	.align		4
.L_41:
        /*0018*/ 	.byte	0x04, 0x17
        /*001a*/ 	.short	(.L_43 - .L_42)
.L_42:
        /*001c*/ 	.word	0x00000000
        /*0020*/ 	.short	0x0001
        /*0022*/ 	.short	0x0008
        /*0024*/ 	.byte	0x00, 0xf5, 0x21, 0x00


	//----- nvinfo : EIATTR_KPARAM_INFO
	.align		4
.L_43:
        /*0028*/ 	.byte	0x04, 0x17
        /*002a*/ 	.short	(.L_45 - .L_44)
.L_44:
        /*002c*/ 	.word	0x00000000
        /*0030*/ 	.short	0x0000
        /*0032*/ 	.short	0x0000
        /*0034*/ 	.byte	0x00, 0xf5, 0x21, 0x00


	//----- nvinfo : EIATTR_SPARSE_MMA_MASK
	.align		4
.L_45:
        /*0038*/ 	.byte	0x03, 0x50
        /*003a*/ 	.short	0x0000


	//----- nvinfo : EIATTR_MAXREG_COUNT
	.align		4
        /*003c*/ 	.byte	0x03, 0x1b
        /*003e*/ 	.short	0x00ff


	//----- nvinfo : EIATTR_NUM_BARRIERS
	.align		4
        /*0040*/ 	.byte	0x02, 0x4c
        /*0042*/ 	.byte	0x01
	.zero		1


	//----- nvinfo : EIATTR_MERCURY_ISA_VERSION
	.align		4
        /*0044*/ 	.byte	0x03, 0x5f
        /*0046*/ 	.short	0x0101


	//----- nvinfo : EIATTR_VRC_CTA_INIT_COUNT
	.align		4
        /*0048*/ 	.byte	0x02, 0x4a
	.zero		1
	.zero		1


	//----- nvinfo : EIATTR_EXIT_INSTR_OFFSETS
	.align		4
        /*004c*/ 	.byte	0x04, 0x1c
        /*004e*/ 	.short	(.L_47 - .L_46)


	//   ....[0]....
.L_46:
        /*0050*/ 	.word	0x000001f0


	//----- nvinfo : EIATTR_CBANK_PARAM_SIZE
	.align		4
.L_47:
        /*0054*/ 	.byte	0x03, 0x19
        /*0056*/ 	.short	0x0014


	//----- nvinfo : EIATTR_PARAM_CBANK
	.align		4
        /*0058*/ 	.byte	0x04, 0x0a
        /*005a*/ 	.short	(.L_49 - .L_48)
	.align		4
.L_48:
        /*005c*/ 	.word	index@(.nv.constant0._Z10transpose3PfS_i)
        /*0060*/ 	.short	0x0380
        /*0062*/ 	.short	0x0014


	//----- nvinfo : EIATTR_SW_WAR
	.align		4
.L_49:
        /*0064*/ 	.byte	0x04, 0x36
        /*0066*/ 	.short	(.L_51 - .L_50)
.L_50:
        /*0068*/ 	.word	0x00000008
.L_51:


//--------------------- .nv.info._Z10transpose2PfS_i --------------------------
	.section	.nv.info._Z10transpose2PfS_i,"",@"SHT_CUDA_INFO"
	.sectionflags	@""
	.align	4


	//----- nvinfo : EIATTR_CUDA_API_VERSION
	.align		4
        /*0000*/ 	.byte	0x04, 0x37
        /*0002*/ 	.short	(.L_53 - .L_52)
.L_52:
        /*0004*/ 	.word	0x00000082


	//----- nvinfo : EIATTR_KPARAM_INFO
	.align		4
.L_53:
        /*0008*/ 	.byte	0x04, 0x17
        /*000a*/ 	.short	(.L_55 - .L_54)
.L_54:
        /*000c*/ 	.word	0x00000000
        /*0010*/ 	.short	0x0002
        /*0012*/ 	.short	0x0010
        /*0014*/ 	.byte	0x00, 0xf0, 0x11, 0x00


	//----- nvinfo : EIATTR_KPARAM_INFO
	.align		4
.L_55:
        /*0018*/ 	.byte	0x04, 0x17
        /*001a*/ 	.short	(.L_57 - .L_56)
.L_56:
        /*001c*/ 	.word	0x00000000
        /*0020*/ 	.short	0x0001
        /*0022*/ 	.short	0x0008
        /*0024*/ 	.byte	0x00, 0xf5, 0x21, 0x00


	//----- nvinfo : EIATTR_KPARAM_INFO
	.align		4
.L_57:
        /*0028*/ 	.byte	0x04, 0x17
        /*002a*/ 	.short	(.L_59 - .L_58)
.L_58:
        /*002c*/ 	.word	0x00000000
        /*0030*/ 	.short	0x0000
        /*0032*/ 	.short	0x0000
        /*0034*/ 	.byte	0x00, 0xf5, 0x21, 0x00


	//----- nvinfo : EIATTR_SPARSE_MMA_MASK
	.align		4
.L_59:
        /*0038*/ 	.byte	0x03, 0x50
        /*003a*/ 	.short	0x0000


	//----- nvinfo : EIATTR_MAXREG_COUNT
	.align		4
        /*003c*/ 	.byte	0x03, 0x1b
        /*003e*/ 	.short	0x00ff


	//----- nvinfo : EIATTR_MERCURY_ISA_VERSION
	.align		4
        /*0040*/ 	.byte	0x03, 0x5f
        /*0042*/ 	.short	0x0101


	//----- nvinfo : EIATTR_VRC_CTA_INIT_COUNT
	.align		4
        /*0044*/ 	.byte	0x02, 0x4a
	.zero		1
	.zero		1


	//----- nvinfo : EIATTR_EXIT_INSTR_OFFSETS
	.align		4
        /*0048*/ 	.byte	0x04, 0x1c
        /*004a*/ 	.short	(.L_61 - .L_60)


	//   ....[0]....
.L_60:
        /*004c*/ 	.word	0x000000c0


	//   ....[1]....
        /*0050*/ 	.word	0x00000160


	//----- nvinfo : EIATTR_CBANK_PARAM_SIZE
	.align		4
.L_61:
        /*0054*/ 	.byte	0x03, 0x19
        /*0056*/ 	.short	0x0014


	//----- nvinfo : EIATTR_PARAM_CBANK
	.align		4
        /*0058*/ 	.byte	0x04, 0x0a
        /*005a*/ 	.short	(.L_63 - .L_62)
	.align		4
.L_62:
        /*005c*/ 	.word	index@(.nv.constant0._Z10transpose2PfS_i)
        /*0060*/ 	.short	0x0380
        /*0062*/ 	.short	0x0014


	//----- nvinfo : EIATTR_SW_WAR
	.align		4
.L_63:
        /*0064*/ 	.byte	0x04, 0x36
        /*0066*/ 	.short	(.L_65 - .L_64)
.L_64:
        /*0068*/ 	.word	0x00000008
.L_65:


//--------------------- .nv.info._Z10transpose1PfS_i --------------------------
	.section	.nv.info._Z10transpose1PfS_i,"",@"SHT_CUDA_INFO"
	.sectionflags	@""
	.align	4


	//----- nvinfo : EIATTR_CUDA_API_VERSION
	.align		4
        /*0000*/ 	.byte	0x04, 0x37
        /*0002*/ 	.short	(.L_67 - .L_66)
.L_66:
        /*0004*/ 	.word	0x00000082


	//----- nvinfo : EIATTR_KPARAM_INFO
	.align		4
.L_67:
        /*0008*/ 	.byte	0x04, 0x17
        /*000a*/ 	.short	(.L_69 - .L_68)
.L_68:
        /*000c*/ 	.word	0x00000000
        /*0010*/ 	.short	0x0002
        /*0012*/ 	.short	0x0010
        /*0014*/ 	.byte	0x00, 0xf0, 0x11, 0x00


	//----- nvinfo : EIATTR_KPARAM_INFO
	.align		4
.L_69:
        /*0018*/ 	.byte	0x04, 0x17
        /*001a*/ 	.short	(.L_71 - .L_70)
.L_70:
        /*001c*/ 	.word	0x00000000
        /*0020*/ 	.short	0x0001
        /*0022*/ 	.short	0x0008
        /*0024*/ 	.byte	0x00, 0xf5, 0x21, 0x00


	//----- nvinfo : EIATTR_KPARAM_INFO
	.align		4
.L_71:
        /*0028*/ 	.byte	0x04, 0x17
        /*002a*/ 	.short	(.L_73 - .L_72)
.L_72:
        /*002c*/ 	.word	0x00000000
        /*0030*/ 	.short	0x0000
        /*0032*/ 	.short	0x0000
        /*0034*/ 	.byte	0x00, 0xf5, 0x21, 0x00


	//----- nvinfo : EIATTR_SPARSE_MMA_MASK
	.align		4
.L_73:
        /*0038*/ 	.byte	0x03, 0x50
        /*003a*/ 	.short	0x0000


	//----- nvinfo : EIATTR_MAXREG_COUNT
	.align		4
        /*003c*/ 	.byte	0x03, 0x1b
        /*003e*/ 	.short	0x00ff


	//----- nvinfo : EIATTR_MERCURY_ISA_VERSION
	.align		4
        /*0040*/ 	.byte	0x03, 0x5f
        /*0042*/ 	.short	0x0101


	//----- nvinfo : EIATTR_VRC_CTA_INIT_COUNT
	.align		4
        /*0044*/ 	.byte	0x02, 0x4a
	.zero		1
	.zero		1


	//----- nvinfo : EIATTR_EXIT_INSTR_OFFSETS
	.align		4
        /*0048*/ 	.byte	0x04, 0x1c
        /*004a*/ 	.short	(.L_75 - .L_74)


	//   ....[0]....
.L_74:
        /*004c*/ 	.word	0x000000c0


	//   ....[1]....
        /*0050*/ 	.word	0x00000160


	//----- nvinfo : EIATTR_CBANK_PARAM_SIZE
	.align		4
.L_75:
        /*0054*/ 	.byte	0x03, 0x19
        /*0056*/ 	.short	0x0014


	//----- nvinfo : EIATTR_PARAM_CBANK
	.align		4
        /*0058*/ 	.byte	0x04, 0x0a
        /*005a*/ 	.short	(.L_77 - .L_76)
	.align		4
.L_76:
        /*005c*/ 	.word	index@(.nv.constant0._Z10transpose1PfS_i)
        /*0060*/ 	.short	0x0380
        /*0062*/ 	.short	0x0014


	//----- nvinfo : EIATTR_SW_WAR
	.align		4
.L_77:
        /*0064*/ 	.byte	0x04, 0x36
        /*0066*/ 	.short	(.L_79 - .L_78)
.L_78:
        /*0068*/ 	.word	0x00000008
.L_79:


//--------------------- .nv.callgraph             --------------------------
	.section	.nv.callgraph,"",@"SHT_CUDA_CALLGRAPH"
	.align	4
	.sectionentsize	8
	.align		4
        /*0000*/ 	.word	0x00000000
	.align		4
        /*0004*/ 	.word	0xffffffff
	.align		4
        /*0008*/ 	.word	0x00000000
	.align		4
        /*000c*/ 	.word	0xfffffffe
	.align		4
        /*0010*/ 	.word	0x00000000
	.align		4
        /*0014*/ 	.word	0xfffffffd
	.align		4
        /*0018*/ 	.word	0x00000000
	.align		4
        /*001c*/ 	.word	0xfffffffc


//--------------------- .text._Z10transpose4PfS_i --------------------------
	.section	.text._Z10transpose4PfS_i,"ax",@progbits
	.align	128
        .global         _Z10transpose4PfS_i
        .type           _Z10transpose4PfS_i,@function
        .size           _Z10transpose4PfS_i,(.L_x_4 - _Z10transpose4PfS_i)
        .other          _Z10transpose4PfS_i,@"STO_CUDA_ENTRY STV_DEFAULT"
_Z10transpose4PfS_i:
.text._Z10transpose4PfS_i:
[----:B------:R-:W-:Y:S01]  /*0000*/  LDC R1, c[0x0][0x37c] ;  /* 0x0000df00ff017b82 */ /* 0x000fe20000000800 */
[----:B------:R-:W0:Y:S07]  /*0010*/  S2R R11, SR_TID.Y ;  /* 0x00000000000b7919 */ /* 0x000e2e0000002200 */
[----:B------:R-:W0:Y:S01]  /*0020*/  LDC R7, c[0x0][0x360] ;  /* 0x0000d800ff077b82 */ /* 0x000e220000000800 */
[----:B------:R-:W1:Y:S01]  /*0030*/  LDCU UR8, c[0x0][0x390] ;  /* 0x00007200ff0877ac */ /* 0x000e620008000800 */
[----:B------:R-:W2:Y:S01]  /*0040*/  S2R R10, SR_TID.X ;  /* 0x00000000000a7919 */ /* 0x000ea20000002100 */
[----:B------:R-:W3:Y:S05]  /*0050*/  LDCU.64 UR4, c[0x0][0x358] ;  /* 0x00006b00ff0477ac */ /* 0x000eea0008000a00 */
[----:B------:R-:W0:Y:S08]  /*0060*/  S2UR UR6, SR_CTAID.X ;  /* 0x00000000000679c3 */ /* 0x000e300000002500 */
[----:B------:R-:W2:Y:S08]  /*0070*/  S2UR UR7, SR_CTAID.Y ;  /* 0x00000000000779c3 */ /* 0x000eb00000002600 */
[----:B------:R-:W2:Y:S08]  /*0080*/  LDC R8, c[0x0][0x364] ;  /* 0x0000d900ff087b82 */ /* 0x000eb00000000800 */
[----:B------:R-:W4:Y:S01]  /*0090*/  LDC.64 R2, c[0x0][0x380] ;  /* 0x0000e000ff027b82 */ /* 0x000f220000000a00 */
[----:B0-----:R-:W-:-:S02]  /*00a0*/  IMAD R0, R7, UR6, R11 ;  /* 0x0000000607007c24 */ /* 0x001fc4000f8e020b */
[----:B--2---:R-:W-:-:S04]  /*00b0*/  IMAD R5, R8, UR7, R10 ;  /* 0x0000000708057c24 */ /* 0x004fc8000f8e020a */
[----:B-1----:R-:W-:-:S04]  /*00c0*/  IMAD R5, R0, UR8, R5 ;  /* 0x0000000800057c24 */ /* 0x002fc8000f8e0205 */
[----:B----4-:R-:W-:-:S05]  /*00d0*/  IMAD.WIDE R2, R5, 0x4, R2 ;  /* 0x0000000405027825 */ /* 0x010fca00078e0202 */
[----:B---3--:R0:W2:Y:S01]  /*00e0*/  LDG.E R0, desc[UR4][R2.64] ;  /* 0x0000000402007981 */ /* 0x0080a2000c1e1900 */
[----:B------:R-:W-:Y:S01]  /*00f0*/  MOV R4, 0x400 ;  /* 0x0000040000047802 */ /* 0x000fe20000000f00 */
[----:B------:R-:W-:Y:S01]  /*0100*/  IMAD R7, R7, UR6, R10 ;  /* 0x0000000607077c24 */ /* 0x000fe2000f8e020a */
[----:B------:R-:W1:Y:S01]  /*0110*/  S2R R5, SR_CgaCtaId ;  /* 0x0000000000057919 */ /* 0x000e620000008800 */
[----:B0-----:R-:W0:Y:S01]  /*0120*/  LDC.64 R2, c[0x0][0x388] ;  /* 0x0000e200ff027b82 */ /* 0x001e220000000a00 */
[----:B-1----:R-:W-:-:S05]  /*0130*/  LEA R4, R5, R4, 0x18 ;  /* 0x0000000405047211 */ /* 0x002fca00078ec0ff */
[--C-:B------:R-:W-:Y:S02]  /*0140*/  IMAD R5, R11, 0x84, R4.reuse ;  /* 0x000000840b057824 */ /* 0x100fe400078e0204 */
[----:B------:R-:W-:-:S03]  /*0150*/  IMAD R4, R10, 0x84, R4 ;  /* 0x000000840a047824 */ /* 0x000fc600078e0204 */
[----:B------:R-:W-:Y:S02]  /*0160*/  LEA R5, R10, R5, 0x2 ;  /* 0x000000050a057211 */ /* 0x000fe400078e10ff */
[----:B------:R-:W-:Y:S01]  /*0170*/  LEA R6, R11, R4, 0x2 ;  /* 0x000000040b067211 */ /* 0x000fe200078e10ff */
[----:B------:R-:W-:-:S04]  /*0180*/  IMAD R4, R8, UR7, R11 ;  /* 0x0000000708047c24 */ /* 0x000fc8000f8e020b */
[----:B------:R-:W-:-:S04]  /*0190*/  IMAD R7, R4, UR8, R7 ;  /* 0x0000000804077c24 */ /* 0x000fc8000f8e0207 */
[----:B0-----:R-:W-:Y:S01]  /*01a0*/  IMAD.WIDE R2, R7, 0x4, R2 ;  /* 0x0000000407027825 */ /* 0x001fe200078e0202 */
[----:B--2---:R-:W-:Y:S01]  /*01b0*/  STS [R5], R0 ;  /* 0x0000000005007388 */ /* 0x004fe20000000800 */
[----:B------:R-:W-:Y:S06]  /*01c0*/  BAR.SYNC.DEFER_BLOCKING 0x0 ;  /* 0x0000000000007b1d */ /* 0x000fec0000010000 */
[----:B------:R-:W0:Y:S04]  /*01d0*/  LDS R9, [R6] ;  /* 0x0000000006097984 */ /* 0x000e280000000800 */
[----:B0-----:R-:W-:Y:S01]  /*01e0*/  STG.E desc[UR4][R2.64], R9 ;  /* 0x0000000902007986 */ /* 0x001fe2000c101904 */
[----:B------:R-:W-:Y:S05]  /*01f0*/  EXIT ;  /* 0x000000000000794d */ /* 0x000fea0003800000 */
.L_x_0:
[----:B------:R-:W-:-:S00]  /*0200*/  BRA `(.L_x_0) ;  /* 0xfffffffc00fc7947 */ /* 0x000fc0000383ffff */
[----:B------:R-:W-:-:S00]  /*0210*/  NOP ;  /* 0x0000000000007918 */ /* 0x000fc00000000000 */
        /* <DEDUP_REMOVED lines=14> */
.L_x_4:


//--------------------- .text._Z10transpose3PfS_i --------------------------
	.section	.text._Z10transpose3PfS_i,"ax",@progbits
	.align	128
        .global         _Z10transpose3PfS_i
        .type           _Z10transpose3PfS_i,@function
        .size           _Z10transpose3PfS_i,(.L_x_5 - _Z10transpose3PfS_i)
        .other          _Z10transpose3PfS_i,@"STO_CUDA_ENTRY STV_DEFAULT"
_Z10transpose3PfS_i:
.text._Z10transpose3PfS_i:
        /* <DEDUP_REMOVED lines=15> */
[----:B------:R-:W1:Y:S01]  /*00f0*/  S2UR UR5, SR_CgaCtaId ;  /* 0x00000000000579c3 */ /* 0x000e620000008800 */
[----:B------:R-:W-:Y:S01]  /*0100*/  UMOV UR4, 0x400 ;  /* 0x0000040000047882 */ /* 0x000fe20000000000 */
[----:B------:R-:W-:-:S06]  /*0110*/  IMAD R7, R7, UR8, R10 ;  /* 0x0000000807077c24 */ /* 0x000fcc000f8e020a */
[----:B0-----:R-:W0:Y:S01]  /*0120*/  LDC.64 R2, c[0x0][0x388] ;  /* 0x0000e200ff027b82 */ /* 0x001e220000000a00 */
[----:B-1----:R-:W-:-:S06]  /*0130*/  ULEA UR4, UR5, UR4, 0x18 ;  /* 0x0000000405047291 */ /* 0x002fcc000f8ec0ff */
[----:B------:R-:W-:Y:S02]  /*0140*/  LEA R4, R8, UR4, 0x7 ;  /* 0x0000000408047c11 */ /* 0x000fe4000f8e38ff */
[C---:B------:R-:W-:Y:S02]  /*0150*/  LEA R6, R10.reuse, UR4, 0x7 ;  /* 0x000000040a067c11 */ /* 0x040fe4000f8e38ff */
[----:B------:R-:W-:Y:S01]  /*0160*/  LEA R5, R10, R4, 0x2 ;  /* 0x000000040a057211 */ /* 0x000fe200078e10ff */
[----:B------:R-:W-:Y:S01]  /*0170*/  IMAD R4, R11, UR9, R8 ;  /* 0x000000090b047c24 */ /* 0x000fe2000f8e0208 */
[----:B------:R-:W-:-:S03]  /*0180*/  LEA R6, R8, R6, 0x2 ;  /* 0x0000000608067211 */ /* 0x000fc600078e10ff */
[----:B------:R-:W-:-:S04]  /*0190*/  IMAD R7, R4, UR10, R7 ;  /* 0x0000000a04077c24 */ /* 0x000fc8000f8e0207 */
[----:B0-----:R-:W-:Y:S01]  /*01a0*/  IMAD.WIDE R2, R7, 0x4, R2 ;  /* 0x0000000407027825 */ /* 0x001fe200078e0202 */
[----:B--2---:R-:W-:Y:S01]  /*01b0*/  STS [R5], R0 ;  /* 0x0000000005007388 */ /* 0x004fe20000000800 */
[----:B------:R-:W-:Y:S06]  /*01c0*/  BAR.SYNC.DEFER_BLOCKING 0x0 ;  /* 0x0000000000007b1d */ /* 0x000fec0000010000 */
[----:B------:R-:W0:Y:S04]  /*01d0*/  LDS R9, [R6] ;  /* 0x0000000006097984 */ /* 0x000e280000000800 */
[----:B0-----:R-:W-:Y:S01]  /*01e0*/  STG.E desc[UR6][R2.64], R9 ;  /* 0x0000000902007986 */ /* 0x001fe2000c101906 */
[----:B------:R-:W-:Y:S05]  /*01f0*/  EXIT ;  /* 0x000000000000794d */ /* 0x000fea0003800000 */
.L_x_1:
        /* <DEDUP_REMOVED lines=16> */
.L_x_5:


//--------------------- .text._Z10transpose2PfS_i --------------------------
	.section	.text._Z10transpose2PfS_i,"ax",@progbits
	.align	128
        .global         _Z10transpose2PfS_i
        .type           _Z10transpose2PfS_i,@function
        .size           _Z10transpose2PfS_i,(.L_x_6 - _Z10transpose2PfS_i)
        .other          _Z10transpose2PfS_i,@"STO_CUDA_ENTRY STV_DEFAULT"
_Z10transpose2PfS_i:
.text._Z10transpose2PfS_i:
[----:B------:R-:W-:Y:S01]  /*0000*/  LDC R1, c[0x0][0x37c] ;  /* 0x0000df00ff017b82 */ /* 0x000fe20000000800 */
[----:B------:R-:W0:Y:S07]  /*0010*/  S2R R3, SR_TID.Y ;  /* 0x0000000000037919 */ /* 0x000e2e0000002200 */
[----:B------:R-:W0:Y:S01]  /*0020*/  LDC R0, c[0x0][0x364] ;  /* 0x0000d900ff007b82 */ /* 0x000e220000000800 */
[----:B------:R-:W1:Y:S01]  /*0030*/  LDCU UR6, c[0x0][0x390] ;  /* 0x00007200ff0677ac */ /* 0x000e620008000800 */
[----:B------:R-:W2:Y:S06]  /*0040*/  S2R R2, SR_TID.X ;  /* 0x0000000000027919 */ /* 0x000eac0000002100 */
[----:B------:R-:W0:Y:S08]  /*0050*/  S2UR UR4, SR_CTAID.Y ;  /* 0x00000000000479c3 */ /* 0x000e300000002600 */
[----:B------:R-:W2:Y:S08]  /*0060*/  S2UR UR5, SR_CTAID.X ;  /* 0x00000000000579c3 */ /* 0x000eb00000002500 */
[----:B------:R-:W2:Y:S01]  /*0070*/  LDC R7, c[0x0][0x360] ;  /* 0x0000d800ff077b82 */ /* 0x000ea20000000800 */
[----:B0-----:R-:W-:-:S02]  /*0080*/  IMAD R0, R0, UR4, R3 ;  /* 0x0000000400007c24 */ /* 0x001fc4000f8e0203 */
[----:B--2---:R-:W-:-:S05]  /*0090*/  IMAD R7, R7, UR5, R2 ;  /* 0x0000000507077c24 */ /* 0x004fca000f8e0202 */
[----:B------:R-:W-:-:S04]  /*00a0*/  VIMNMX R2, PT, PT, R0, R7, !PT ;  /* 0x0000000700027248 */ /* 0x000fc80007fe0100 */
[----:B-1----:R-:W-:-:S13]  /*00b0*/  ISETP.GE.AND P0, PT, R2, UR6, PT ;  /* 0x0000000602007c0c */ /* 0x002fda000bf06270 */
[----:B------:R-:W-:Y:S05]  /*00c0*/  @P0 EXIT ;  /* 0x000000000000094d */ /* 0x000fea0003800000 */
[----:B------:R-:W0:Y:S01]  /*00d0*/  LDC.64 R2, c[0x0][0x380] ;  /* 0x0000e000ff027b82 */ /* 0x000e220000000a00 */
[----:B------:R-:W1:Y:S01]  /*00e0*/  LDCU.64 UR4, c[0x0][0x358] ;  /* 0x00006b00ff0477ac */ /* 0x000e620008000a00 */
[----:B------:R-:W-:-:S04]  /*00f0*/  IMAD R5, R0, UR6, R7 ;  /* 0x0000000600057c24 */ /* 0x000fc8000f8e0207 */
[----:B0-----:R-:W-:Y:S02]  /*0100*/  IMAD.WIDE R2, R5, 0x4, R2 ;  /* 0x0000000405027825 */ /* 0x001fe400078e0202 */
[----:B------:R-:W0:Y:S04]  /*0110*/  LDC.64 R4, c[0x0][0x388] ;  /* 0x0000e200ff047b82 */ /* 0x000e280000000a00 */
[----:B-1----:R-:W2:Y:S01]  /*0120*/  LDG.E R3, desc[UR4][R2.64] ;  /* 0x0000000402037981 */ /* 0x002ea2000c1e1900 */
[----:B------:R-:W-:-:S04]  /*0130*/  IMAD R7, R7, UR6, R0 ;  /* 0x0000000607077c24 */ /* 0x000fc8000f8e0200 */
[----:B0-----:R-:W-:-:S05]  /*0140*/  IMAD.WIDE R4, R7, 0x4, R4 ;  /* 0x0000000407047825 */ /* 0x001fca00078e0204 */
[----:B--2---:R-:W-:Y:S01]  /*0150*/  STG.E desc[UR4][R4.64], R3 ;  /* 0x0000000304007986 */ /* 0x004fe2000c101904 */
[----:B------:R-:W-:Y:S05]  /*0160*/  EXIT ;  /* 0x000000000000794d */ /* 0x000fea0003800000 */
.L_x_2:
        /* <DEDUP_REMOVED lines=9> */
.L_x_6:


//--------------------- .text._Z10transpose1PfS_i --------------------------
	.section	.text._Z10transpose1PfS_i,"ax",@progbits
	.align	128
        .global         _Z10transpose1PfS_i
        .type           _Z10transpose1PfS_i,@function
        .size           _Z10transpose1PfS_i,(.L_x_7 - _Z10transpose1PfS_i)
        .other          _Z10transpose1PfS_i,@"STO_CUDA_ENTRY STV_DEFAULT"
_Z10transpose1PfS_i:
.text._Z10transpose1PfS_i:
        /* <DEDUP_REMOVED lines=23> */
.L_x_3:
        /* <DEDUP_REMOVED lines=9> */
.L_x_7:


//--------------------- .nv.shared._Z10transpose4PfS_i --------------------------
	.section	.nv.shared._Z10transpose4PfS_i,"aw",@nobits
	.sectionflags	@""
	.align	4
.nv.shared._Z10transpose4PfS_i:
	.zero		5248


//--------------------- .nv.shared.reserved.0     --------------------------
	.section	.nv.shared.reserved.0,"aw",@nobits
	.weak		__nv_reservedSMEM_offset_0_alias
	.size		__nv_reservedSMEM_offset_0_alias, 0, 64
	.other		__nv_reservedSMEM_offset_0_alias,@"STO_CUDA_RESERVED_SHARED STV_DEFAULT"
__nv_reservedSMEM_offset_0_alias:
	.zero		0
	.zero		64


//--------------------- .nv.shared._Z10transpose3PfS_i --------------------------
	.section	.nv.shared._Z10transpose3PfS_i,"aw",@nobits
	.sectionflags	@""
	.align	4
.nv.shared._Z10transpose3PfS_i:
	.zero		5120


//--------------------- .nv.constant0._Z10transpose4PfS_i --------------------------
	.section	.nv.constant0._Z10transpose4PfS_i,"a",@progbits
	.sectionflags	@""
	.align	4
.nv.constant0._Z10transpose4PfS_i:
	.zero		916


//--------------------- .nv.constant0._Z10transpose3PfS_i --------------------------
	.section	.nv.constant0._Z10transpose3PfS_i,"a",@progbits
	.sectionflags	@""
	.align	4
.nv.constant0._Z10transpose3PfS_i:
	.zero		916


//--------------------- .nv.constant0._Z10transpose2PfS_i --------------------------
	.section	.nv.constant0._Z10transpose2PfS_i,"a",@progbits
	.sectionflags	@""
	.align	4
.nv.constant0._Z10transpose2PfS_i:
	.zero		916


//--------------------- .nv.constant0._Z10transpose1PfS_i --------------------------
	.section	.nv.constant0._Z10transpose1PfS_i,"a",@progbits
	.sectionflags	@""
	.align	4
.nv.constant0._Z10transpose1PfS_i:
	.zero		916


//--------------------- SYMBOLS --------------------------

	.type		.nv.reservedSmem.offset0,@object
	.size		.nv.reservedSmem.offset0,0x4
	.type		.nv.reservedSmem.cap,@object
	.size		.nv.reservedSmem.cap,0x4
